//
// Generated by NVIDIA NVVM Compiler
//
// Compiler Build ID: CL-36424714
// Cuda compilation tools, release 13.0, V13.0.88
// Based on NVVM 20.0.0
//

.version 9.0
.target sm_100
.address_size 64

	// .globl	_Z13sum_col_blockPii
// _ZZ13sum_col_blockPiiE7sh_tile has been demoted

.visible .entry _Z13sum_col_blockPii(
	.param .u64 .ptr .align 1 _Z13sum_col_blockPii_param_0,
	.param .u32 _Z13sum_col_blockPii_param_1
)
{
	.reg .pred 	%p<6>;
	.reg .b32 	%r<32>;
	.reg .b64 	%rd<5>;
	// demoted variable
	.shared .align 4 .b8 _ZZ13sum_col_blockPiiE7sh_tile[4096];
	ld.param.u64 	%rd1, [_Z13sum_col_blockPii_param_0];
	cvta.to.global.u64 	%rd2, %rd1;
	mov.u32 	%r1, %nctaid.x;
	mov.u32 	%r2, %ntid.x;
	mov.u32 	%r3, %ctaid.x;
	mov.u32 	%r4, %tid.x;
	mov.u32 	%r5, %ctaid.y;
	mov.u32 	%r6, %ntid.y;
	mov.u32 	%r7, %tid.y;
	mad.lo.s32 	%r8, %r5, %r6, %r7;
	mad.lo.s32 	%r9, %r8, %r1, %r3;
	mad.lo.s32 	%r10, %r9, %r2, %r4;
	mul.wide.s32 	%rd3, %r10, 4;
	add.s64 	%rd4, %rd2, %rd3;
	ld.global.u32 	%r11, [%rd4];
	shl.b32 	%r12, %r7, 7;
	mov.u32 	%r13, _ZZ13sum_col_blockPiiE7sh_tile;
	add.s32 	%r14, %r13, %r12;
	shl.b32 	%r15, %r4, 2;
	add.s32 	%r16, %r14, %r15;
	st.shared.u32 	[%r16], %r11;
	bar.sync 	0;
	shl.b32 	%r17, %r4, 7;
	add.s32 	%r18, %r13, %r17;
	shl.b32 	%r19, %r7, 2;
	add.s32 	%r20, %r18, %r19;
	ld.shared.u32 	%r21, [%r20];
	shfl.sync.down.b32	%r22|%p1, %r21, 16, 31, -1;
	add.s32 	%r23, %r22, %r21;
	shfl.sync.down.b32	%r24|%p2, %r23, 8, 31, -1;
	add.s32 	%r25, %r24, %r23;
	shfl.sync.down.b32	%r26|%p3, %r25, 4, 31, -1;
	add.s32 	%r27, %r26, %r25;
	shfl.sync.down.b32	%r28|%p4, %r27, 2, 31, -1;
	add.s32 	%r29, %r28, %r27;
	shfl.sync.down.b32	%r30|%p5, %r29, 1, 31, -1;
	add.s32 	%r31, %r30, %r29;
	st.global.u32 	[%rd4], %r31;
	ret;

}


// ===== COMPILED SASS (sm_100) =====

	.target	sm_100

	.elftype	@"ET_EXEC"


//--------------------- .note.nv.tkinfo           --------------------------
	.section	.note.nv.tkinfo,"",@"SHT_NOTE"
	.sectionflags	@"SHF_NOTE_NV_TKINFO"
	.tkinfo
        /*0018*/ 	.word	0x00000002
        /*0030*/ 	.string	""
        /*0030*/ 	.string	"ptxas"
        /*0030*/ 	.string	"Cuda compilation tools, release 13.0, V13.0.88"
        /*0030*/ 	.string	"Build cuda_13.0.r13.0/compiler.36424714_0"
        /*0030*/ 	.string	"-arch sm_100 -m 64 "



//--------------------- .note.nv.cuinfo           --------------------------
	.section	.note.nv.cuinfo,"",@"SHT_NOTE"
	.sectionflags	@"SHF_NOTE_NV_CUINFO"
        /*0018*/ 	.short	0x0002
        /*001a*/ 	.short	0x0064
        /*001c*/ 	.short	0x0082
	.zero		2


//--------------------- .nv.info                  --------------------------
	.section	.nv.info,"",@"SHT_CUDA_INFO"
	.align	4


	//----- nvinfo : EIATTR_REGCOUNT
	.align		4
        /*0000*/ 	.byte	0x04, 0x2f
        /*0002*/ 	.short	(.L_1 - .L_0)
	.align		4
.L_0:
        /*0004*/ 	.word	index@(_Z13sum_col_blockPii)
        /*0008*/ 	.word	0x0000000c


	//----- nvinfo : EIATTR_FRAME_SIZE
	.align		4
.L_1:
        /*000c*/ 	.byte	0x04, 0x11
        /*000e*/ 	.short	(.L_3 - .L_2)
	.align		4
.L_2:
        /*0010*/ 	.word	index@(_Z13sum_col_blockPii)
        /*0014*/ 	.word	0x00000000


	//----- nvinfo : EIATTR_MIN_STACK_SIZE
	.align		4
.L_3:
        /*0018*/ 	.byte	0x04, 0x12
        /*001a*/ 	.short	(.L_5 - .L_4)
	.align		4
.L_4:
        /*001c*/ 	.word	index@(_Z13sum_col_blockPii)
        /*0020*/ 	.word	0x00000000
.L_5:


//--------------------- .nv.compat                --------------------------
	.section	.nv.compat,"",@"SHT_CUDA_COMPAT_INFO"
	.align	4
        /*0000*/ 	.byte	0x02, 0x09, 0x00, 0x00, 0x02, 0x02, 0x01, 0x00, 0x02, 0x05, 0x05, 0x00, 0x03, 0x07, 0x01, 0x01
        /*0010*/ 	.byte	0x02, 0x03, 0x00, 0x00, 0x02, 0x06, 0x01, 0x00, 0x04, 0x0b, 0x08, 0x00, 0x09, 0x00, 0x00, 0x00
        /*0020*/ 	.byte	0x00, 0x00, 0x00, 0x00


//--------------------- .nv.info._Z13sum_col_blockPii --------------------------
	.section	.nv.info._Z13sum_col_blockPii,"",@"SHT_CUDA_INFO"
	.sectionflags	@""
	.align	4


	//----- nvinfo : EIATTR_CUDA_API_VERSION
	.align		4
        /*0000*/ 	.byte	0x04, 0x37
        /*0002*/ 	.short	(.L_7 - .L_6)
.L_6:
        /*0004*/ 	.word	0x00000082


	//----- nvinfo : EIATTR_KPARAM_INFO
	.align		4
.L_7:
        /*0008*/ 	.byte	0x04, 0x17
        /*000a*/ 	.short	(.L_9 - .L_8)
.L_8:
        /*000c*/ 	.word	0x00000000
        /*0010*/ 	.short	0x0001
        /*0012*/ 	.short	0x0008
        /*0014*/ 	.byte	0x00, 0xf0, 0x11, 0x00


	//----- nvinfo : EIATTR_KPARAM_INFO
	.align		4
.L_9:
        /*0018*/ 	.byte	0x04, 0x17
        /*001a*/ 	.short	(.L_11 - .L_10)
.L_10:
        /*001c*/ 	.word	0x00000000
        /*0020*/ 	.short	0x0000
        /*0022*/ 	.short	0x0000
        /*0024*/ 	.byte	0x00, 0xf5, 0x21, 0x00


	//----- nvinfo : EIATTR_SPARSE_MMA_MASK
	.align		4
.L_11:
        /*0028*/ 	.byte	0x03, 0x50
        /*002a*/ 	.short	0x0000


	//----- nvinfo : EIATTR_MAXREG_COUNT
	.align		4
        /*002c*/ 	.byte	0x03, 0x1b
        /*002e*/ 	.short	0x00ff


	//----- nvinfo : EIATTR_NUM_BARRIERS
	.align		4
        /*0030*/ 	.byte	0x02, 0x4c
        /*0032*/ 	.byte	0x01
	.zero		1


	//----- nvinfo : EIATTR_MERCURY_ISA_VERSION
	.align		4
        /*0034*/ 	.byte	0x03, 0x5f
        /*0036*/ 	.short	0x0101


	//----- nvinfo : EIATTR_COOP_GROUP_MASK_REGIDS
	.align		4
        /*0038*/ 	.byte	0x04, 0x29
        /*003a*/ 	.short	(.L_13 - .L_12)


	//   ....[0]....
.L_12:
        /*003c*/ 	.word	0xffffffff


	//   ....[1]....
        /*0040*/ 	.word	0xffffffff


	//   ....[2]....
        /*0044*/ 	.word	0xffffffff


	//   ....[3]....
        /*0048*/ 	.word	0xffffffff


	//   ....[4]....
        /*004c*/ 	.word	0xffffffff


	//----- nvinfo : EIATTR_COOP_GROUP_INSTR_OFFSETS
	.align		4
.L_13:
        /*0050*/ 	.byte	0x04, 0x28
        /*0052*/ 	.short	(.L_15 - .L_14)


	//   ....[0]....
.L_14:
        /*0054*/ 	.word	0x00000190


	//   ....[1]....
        /*0058*/ 	.word	0x000001b0


	//   ....[2]....
        /*005c*/ 	.word	0x000001d0


	//   ....[3]....
        /*0060*/ 	.word	0x000001f0


	//   ....[4]....
        /*0064*/ 	.word	0x00000210


	//----- nvinfo : EIATTR_VRC_CTA_INIT_COUNT
	.align		4
.L_15:
        /*0068*/ 	.byte	0x02, 0x4a
	.zero		1
	.zero		1


	//----- nvinfo : EIATTR_EXIT_INSTR_OFFSETS
	.align		4
        /*006c*/ 	.byte	0x04, 0x1c
        /*006e*/ 	.short	(.L_17 - .L_16)


	//   ....[0]....
.L_16:
        /*0070*/ 	.word	0x00000240


	//----- nvinfo : EIATTR_CBANK_PARAM_SIZE
	.align		4
.L_17:
        /*0074*/ 	.byte	0x03, 0x19
        /*0076*/ 	.short	0x000c


	//----- nvinfo : EIATTR_PARAM_CBANK
	.align		4
        /*0078*/ 	.byte	0x04, 0x0a
        /*007a*/ 	.short	(.L_19 - .L_18)
	.align		4
.L_18:
        /*007c*/ 	.word	index@(.nv.constant0._Z13sum_col_blockPii)
        /*0080*/ 	.short	0x0380
        /*0082*/ 	.short	0x000c


	//----- nvinfo : EIATTR_SW_WAR
	.align		4
.L_19:
        /*0084*/ 	.byte	0x04, 0x36
        /*0086*/ 	.short	(.L_21 - .L_20)
.L_20:
        /*0088*/ 	.word	0x00000008
.L_21:


//--------------------- .nv.callgraph             --------------------------
	.section	.nv.callgraph,"",@"SHT_CUDA_CALLGRAPH"
	.align	4
	.sectionentsize	8
	.align		4
        /*0000*/ 	.word	0x00000000
	.align		4
        /*0004*/ 	.word	0xffffffff
	.align		4
        /*0008*/ 	.word	0x00000000
	.align		4
        /*000c*/ 	.word	0xfffffffe
	.align		4
        /*0010*/ 	.word	0x00000000
	.align		4
        /*0014*/ 	.word	0xfffffffd
	.align		4
        /*0018*/ 	.word	0x00000000
	.align		4
        /*001c*/ 	.word	0xfffffffc


//--------------------- .text._Z13sum_col_blockPii --------------------------
	.section	.text._Z13sum_col_blockPii,"ax",@progbits
	.align	128
        .global         _Z13sum_col_blockPii
        .type           _Z13sum_col_blockPii,@function
        .size           _Z13sum_col_blockPii,(.L_x_1 - _Z13sum_col_blockPii)
        .other          _Z13sum_col_blockPii,@"STO_CUDA_ENTRY STV_DEFAULT"
_Z13sum_col_blockPii:
.text._Z13sum_col_blockPii:
[----:B------:R-:W-:Y:S01]  /*0000*/  LDC R1, c[0x0][0x37c] ;  /* 0x0000df00ff017b82 */ /* 0x000fe20000000800 */
[----:B------:R-:W0:Y:S01]  /*0010*/  S2R R9, SR_TID.Y ;  /* 0x0000000000097919 */ /* 0x000e220000002200 */
[----:B------:R-:W1:Y:S06]  /*0020*/  LDCU UR4, c[0x0][0x370] ;  /* 0x00006e00ff0477ac */ /* 0x000e6c0008000800 */
[----:B------:R-:W0:Y:S01]  /*0030*/  S2UR UR8, SR_CTAID.Y ;  /* 0x00000000000879c3 */ /* 0x000e220000002600 */
[----:B------:R-:W1:Y:S01]  /*0040*/  S2R R5, SR_CTAID.X ;  /* 0x0000000000057919 */ /* 0x000e620000002500 */
[----:B------:R-:W2:Y:S01]  /*0050*/  LDCU UR5, c[0x0][0x360] ;  /* 0x00006c00ff0577ac */ /* 0x000ea20008000800 */
[----:B------:R-:W2:Y:S01]  /*0060*/  S2R R7, SR_TID.X ;  /* 0x0000000000077919 */ /* 0x000ea20000002100 */
[----:B------:R-:W3:Y:S04]  /*0070*/  LDCU.64 UR6, c[0x0][0x358] ;  /* 0x00006b00ff0677ac */ /* 0x000ee80008000a00 */
[----:B------:R-:W0:Y:S08]  /*0080*/  LDC R0, c[0x0][0x364] ;  /* 0x0000d900ff007b82 */ /* 0x000e300000000800 */
[----:B------:R-:W4:Y:S01]  /*0090*/  LDC.64 R2, c[0x0][0x380] ;  /* 0x0000e000ff027b82 */ /* 0x000f220000000a00 */
[----:B0-----:R-:W-:-:S04]  /*00a0*/  IMAD R0, R0, UR8, R9 ;  /* 0x0000000800007c24 */ /* 0x001fc8000f8e0209 */
[----:B-1----:R-:W-:-:S04]  /*00b0*/  IMAD R0, R0, UR4, R5 ;  /* 0x0000000400007c24 */ /* 0x002fc8000f8e0205 */
[----:B--2---:R-:W-:-:S04]  /*00c0*/  IMAD R5, R0, UR5, R7 ;  /* 0x0000000500057c24 */ /* 0x004fc8000f8e0207 */
[----:B----4-:R-:W-:-:S05]  /*00d0*/  IMAD.WIDE R2, R5, 0x4, R2 ;  /* 0x0000000405027825 */ /* 0x010fca00078e0202 */
[----:B---3--:R-:W2:Y:S01]  /*00e0*/  LDG.E R0, desc[UR6][R2.64] ;  /* 0x0000000602007981 */ /* 0x008ea2000c1e1900 */
[----:B------:R-:W0:Y:S01]  /*00f0*/  S2UR UR5, SR_CgaCtaId ;  /* 0x00000000000579c3 */ /* 0x000e220000008800 */
[----:B------:R-:W-:Y:S02]  /*0100*/  UMOV UR4, 0x400 ;  /* 0x0000040000047882 */ /* 0x000fe40000000000 */
[----:B0-----:R-:W-:-:S06]  /*0110*/  ULEA UR4, UR5, UR4, 0x18 ;  /* 0x0000000405047291 */ /* 0x001fcc000f8ec0ff */
[----:B------:R-:W-:Y:S02]  /*0120*/  LEA R4, R9, UR4, 0x7 ;  /* 0x0000000409047c11 */ /* 0x000fe4000f8e38ff */
[C---:B------:R-:W-:Y:S02]  /*0130*/  LEA R6, R7.reuse, UR4, 0x7 ;  /* 0x0000000407067c11 */ /* 0x040fe4000f8e38ff */
[----:B------:R-:W-:Y:S02]  /*0140*/  LEA R5, R7, R4, 0x2 ;  /* 0x0000000407057211 */ /* 0x000fe400078e10ff */
[----:B------:R-:W-:-:S03]  /*0150*/  LEA R6, R9, R6, 0x2 ;  /* 0x0000000609067211 */ /* 0x000fc600078e10ff */
[----:B--2---:R-:W-:Y:S01]  /*0160*/  STS [R5], R0 ;  /* 0x0000000005007388 */ /* 0x004fe20000000800 */
[----:B------:R-:W-:Y:S06]  /*0170*/  BAR.SYNC.DEFER_BLOCKING 0x0 ;  /* 0x0000000000007b1d */ /* 0x000fec0000010000 */
[----:B------:R-:W0:Y:S04]  /*0180*/  LDS R6, [R6] ;  /* 0x0000000006067984 */ /* 0x000e280000000800 */
[----:B0-----:R-:W0:Y:S02]  /*0190*/  SHFL.DOWN PT, R7, R6, 0x10, 0x1f ;  /* 0x0a001f0006077f89 */ /* 0x001e2400000e0000 */
[----:B0-----:R-:W-:-:S05]  /*01a0*/  IMAD.IADD R7, R6, 0x1, R7 ;  /* 0x0000000106077824 */ /* 0x001fca00078e0207 */
[----:B------:R-:W0:Y:S02]  /*01b0*/  SHFL.DOWN PT, R4, R7, 0x8, 0x1f ;  /* 0x09001f0007047f89 */ /* 0x000e2400000e0000 */
[----:B0-----:R-:W-:-:S05]  /*01c0*/  IADD3 R4, PT, PT, R7, R4, RZ ;  /* 0x0000000407047210 */ /* 0x001fca0007ffe0ff */
[----:B------:R-:W0:Y:S02]  /*01d0*/  SHFL.DOWN PT, R9, R4, 0x4, 0x1f ;  /* 0x08801f0004097f89 */ /* 0x000e2400000e0000 */
[----:B0-----:R-:W-:-:S05]  /*01e0*/  IMAD.IADD R9, R4, 0x1, R9 ;  /* 0x0000000104097824 */ /* 0x001fca00078e0209 */
[----:B------:R-:W0:Y:S02]  /*01f0*/  SHFL.DOWN PT, R8, R9, 0x2, 0x1f ;  /* 0x08401f0009087f89 */ /* 0x000e2400000e0000 */
[----:B0-----:R-:W-:-:S05]  /*0200*/  IADD3 R8, PT, PT, R9, R8, RZ ;  /* 0x0000000809087210 */ /* 0x001fca0007ffe0ff */
[----:B------:R-:W0:Y:S02]  /*0210*/  SHFL.DOWN PT, R5, R8, 0x1, 0x1f ;  /* 0x08201f0008057f89 */ /* 0x000e2400000e0000 */
[----:B0-----:R-:W-:-:S05]  /*0220*/  IADD3 R5, PT, PT, R8, R5, RZ ;  /* 0x0000000508057210 */ /* 0x001fca0007ffe0ff */
[----:B------:R-:W-:Y:S01]  /*0230*/  STG.E desc[UR6][R2.64], R5 ;  /* 0x0000000502007986 */ /* 0x000fe2000c101906 */
[----:B------:R-:W-:Y:S05]  /*0240*/  EXIT ;  /* 0x000000000000794d */ /* 0x000fea0003800000 */
.L_x_0:
[----:B------:R-:W-:-:S00]  /*0250*/  BRA `(.L_x_0) ;  /* 0xfffffffc00fc7947 */ /* 0x000fc0000383ffff */
[----:B------:R-:W-:-:S00]  /*0260*/  NOP ;  /* 0x0000000000007918 */ /* 0x000fc00000000000 */
        /* <DEDUP_REMOVED lines=9> */
.L_x_1:


//--------------------- .nv.shared._Z13sum_col_blockPii --------------------------
	.section	.nv.shared._Z13sum_col_blockPii,"aw",@nobits
	.sectionflags	@""
	.align	4
.nv.shared._Z13sum_col_blockPii:
	.zero		5120


//--------------------- .nv.shared.reserved.0     --------------------------
	.section	.nv.shared.reserved.0,"aw",@nobits
	.weak		__nv_reservedSMEM_offset_0_alias
	.size		__nv_reservedSMEM_offset_0_alias, 0, 64
	.other		__nv_reservedSMEM_offset_0_alias,@"STO_CUDA_RESERVED_SHARED STV_DEFAULT"
__nv_reservedSMEM_offset_0_alias:
	.zero		0
	.zero		64


//--------------------- .nv.constant0._Z13sum_col_blockPii --------------------------
	.section	.nv.constant0._Z13sum_col_blockPii,"a",@progbits
	.sectionflags	@""
	.align	4
.nv.constant0._Z13sum_col_blockPii:
	.zero		908


//--------------------- SYMBOLS --------------------------

	.type		.nv.reservedSmem.offset0,@object
	.size		.nv.reservedSmem.offset0,0x4
	.type		.nv.reservedSmem.cap,@object
	.size		.nv.reservedSmem.cap,0x4
